	.headerflags	@"EF_CUDA_TEXMODE_UNIFIED EF_CUDA_64BIT_ADDRESS EF_CUDA_ACCELERATORS EF_CUDA_SM90 EF_CUDA_VIRTUAL_SM(EF_CUDA_SM90)"
	.elftype	@"ET_EXEC"


//--------------------- .nv.info                  --------------------------
	.section	.nv.info,"",@"SHT_CUDA_INFO"
	.align	4


	//----- nvinfo : EIATTR_REGCOUNT
	.align		4
        /*0000*/ 	.byte	0x04, 0x2f
        /*0002*/ 	.short	(.L_3 - .L_2)
	.align		4
.L_2:
        /*0004*/ 	.word	index@(triton_poi_fused__native_batch_norm_legit_no_training_14)
        /*0008*/ 	.word	0x00000012


	//----- nvinfo : EIATTR_MIN_STACK_SIZE
	.align		4
.L_3:
        /*000c*/ 	.byte	0x04, 0x12
        /*000e*/ 	.short	(.L_5 - .L_4)
	.align		4
.L_4:
        /*0010*/ 	.word	index@(triton_poi_fused__native_batch_norm_legit_no_training_14)
        /*0014*/ 	.word	0x00000000


	//----- nvinfo : EIATTR_FRAME_SIZE
	.align		4
.L_5:
        /*0018*/ 	.byte	0x04, 0x11
        /*001a*/ 	.short	(.L_7 - .L_6)
	.align		4
.L_6:
        /*001c*/ 	.word	index@(triton_poi_fused__native_batch_norm_legit_no_training_14)
        /*0020*/ 	.word	0x00000000


	//----- nvinfo : EIATTR_MIN_STACK_SIZE
	.align		4
.L_7:
        /*0024*/ 	.byte	0x04, 0x12
        /*0026*/ 	.short	(.L_9 - .L_8)
	.align		4
.L_8:
        /*0028*/ 	.word	index@(triton_poi_fused__native_batch_norm_legit_no_training_14)
        /*002c*/ 	.word	0x00000000
.L_9:


//--------------------- .nv.info.triton_poi_fused__native_batch_norm_legit_no_training_14 --------------------------
	.section	.nv.info.triton_poi_fused__native_batch_norm_legit_no_training_14,"",@"SHT_CUDA_INFO"
	.sectionflags	@""
	.align	4


	//----- nvinfo : EIATTR_CUDA_API_VERSION
	.align		4
        /*0000*/ 	.byte	0x04, 0x37
        /*0002*/ 	.short	(.L_11 - .L_10)
.L_10:
        /*0004*/ 	.word	0x0000007c


	//----- nvinfo : EIATTR_KPARAM_INFO
	.align		4
.L_11:
        /*0008*/ 	.byte	0x04, 0x17
        /*000a*/ 	.short	(.L_13 - .L_12)
.L_12:
        /*000c*/ 	.word	0x00000000
        /*0010*/ 	.short	0x0006
        /*0012*/ 	.short	0x0030
        /*0014*/ 	.byte	0x00, 0xf0, 0x11, 0x00


	//----- nvinfo : EIATTR_KPARAM_INFO
	.align		4
.L_13:
        /*0018*/ 	.byte	0x04, 0x17
        /*001a*/ 	.short	(.L_15 - .L_14)
.L_14:
        /*001c*/ 	.word	0x00000000
        /*0020*/ 	.short	0x0005
        /*0022*/ 	.short	0x0028
        /*0024*/ 	.byte	0x00, 0xf4, 0x21, 0x00


	//----- nvinfo : EIATTR_KPARAM_INFO
	.align		4
.L_15:
        /*0028*/ 	.byte	0x04, 0x17
        /*002a*/ 	.short	(.L_17 - .L_16)
.L_16:
        /*002c*/ 	.word	0x00000000
        /*0030*/ 	.short	0x0004
        /*0032*/ 	.short	0x0020
        /*0034*/ 	.byte	0x00, 0xf4, 0x21, 0x00


	//----- nvinfo : EIATTR_KPARAM_INFO
	.align		4
.L_17:
        /*0038*/ 	.byte	0x04, 0x17
        /*003a*/ 	.short	(.L_19 - .L_18)
.L_18:
        /*003c*/ 	.word	0x00000000
        /*0040*/ 	.short	0x0003
        /*0042*/ 	.short	0x0018
        /*0044*/ 	.byte	0x00, 0xf4, 0x21, 0x00


	//----- nvinfo : EIATTR_KPARAM_INFO
	.align		4
.L_19:
        /*0048*/ 	.byte	0x04, 0x17
        /*004a*/ 	.short	(.L_21 - .L_20)
.L_20:
        /*004c*/ 	.word	0x00000000
        /*0050*/ 	.short	0x0002
        /*0052*/ 	.short	0x0010
        /*0054*/ 	.byte	0x00, 0xf4, 0x21, 0x00


	//----- nvinfo : EIATTR_KPARAM_INFO
	.align		4
.L_21:
        /*0058*/ 	.byte	0x04, 0x17
        /*005a*/ 	.short	(.L_23 - .L_22)
.L_22:
        /*005c*/ 	.word	0x00000000
        /*0060*/ 	.short	0x0001
        /*0062*/ 	.short	0x0008
        /*0064*/ 	.byte	0x00, 0xf4, 0x21, 0x00


	//----- nvinfo : EIATTR_KPARAM_INFO
	.align		4
.L_23:
        /*0068*/ 	.byte	0x04, 0x17
        /*006a*/ 	.short	(.L_25 - .L_24)
.L_24:
        /*006c*/ 	.word	0x00000000
        /*0070*/ 	.short	0x0000
        /*0072*/ 	.short	0x0000
        /*0074*/ 	.byte	0x00, 0xf4, 0x21, 0x00


	//----- nvinfo : EIATTR_SPARSE_MMA_MASK
	.align		4
.L_25:
        /*0078*/ 	.byte	0x03, 0x50
        /*007a*/ 	.short	0x0000


	//----- nvinfo : EIATTR_MAXREG_COUNT
	.align		4
        /*007c*/ 	.byte	0x03, 0x1b
        /*007e*/ 	.short	0x00ff


	//----- nvinfo : EIATTR_EXIT_INSTR_OFFSETS
	.align		4
        /*0080*/ 	.byte	0x04, 0x1c
        /*0082*/ 	.short	(.L_27 - .L_26)


	//   ....[0]....
.L_26:
        /*0084*/ 	.word	0x00000300


	//   ....[1]....
        /*0088*/ 	.word	0x00000320


	//----- nvinfo : EIATTR_REQNTID
	.align		4
.L_27:
        /*008c*/ 	.byte	0x04, 0x10
        /*008e*/ 	.short	(.L_29 - .L_28)
.L_28:
        /*0090*/ 	.word	0x00000080
        /*0094*/ 	.word	0x00000001
        /*0098*/ 	.word	0x00000001


	//----- nvinfo : EIATTR_CBANK_PARAM_SIZE
	.align		4
.L_29:
        /*009c*/ 	.byte	0x03, 0x19
        /*009e*/ 	.short	0x0034


	//----- nvinfo : EIATTR_PARAM_CBANK
	.align		4
        /*00a0*/ 	.byte	0x04, 0x0a
        /*00a2*/ 	.short	(.L_31 - .L_30)
	.align		4
.L_30:
        /*00a4*/ 	.word	index@(.nv.constant0.triton_poi_fused__native_batch_norm_legit_no_training_14)
        /*00a8*/ 	.short	0x0210
        /*00aa*/ 	.short	0x0034


	//----- nvinfo : EIATTR_SW_WAR
	.align		4
.L_31:
        /*00ac*/ 	.byte	0x04, 0x36
        /*00ae*/ 	.short	(.L_33 - .L_32)
.L_32:
        /*00b0*/ 	.word	0x00000008
.L_33:


//--------------------- .nv.callgraph             --------------------------
	.section	.nv.callgraph,"",@"SHT_CUDA_CALLGRAPH"
	.align	4
	.sectionentsize	8
	.align		4
        /*0000*/ 	.word	0x00000000
	.align		4
        /*0004*/ 	.word	0xffffffff
	.align		4
        /*0008*/ 	.word	0x00000000
	.align		4
        /*000c*/ 	.word	0xfffffffe
	.align		4
        /*0010*/ 	.word	0x00000000
	.align		4
        /*0014*/ 	.word	0xfffffffd
	.align		4
        /*0018*/ 	.word	0x00000000
	.align		4
        /*001c*/ 	.word	0xfffffffc


//--------------------- .nv.constant4             --------------------------
	.section	.nv.constant4,"a",@progbits
	.align	8
	.align		8
.nv.constant4:
        /*0000*/ 	.dword	_$_str
	.align		8
        /*0008*/ 	.dword	_$_str_$_2


//--------------------- .text.triton_poi_fused__native_batch_norm_legit_no_training_14 --------------------------
	.section	.text.triton_poi_fused__native_batch_norm_legit_no_training_14,"ax",@progbits
	.align	128
        .global         triton_poi_fused__native_batch_norm_legit_no_training_14
        .type           triton_poi_fused__native_batch_norm_legit_no_training_14,@function
        .size           triton_poi_fused__native_batch_norm_legit_no_training_14,(.L_x_1 - triton_poi_fused__native_batch_norm_legit_no_training_14)
        .other          triton_poi_fused__native_batch_norm_legit_no_training_14,@"STO_CUDA_ENTRY STV_DEFAULT"
triton_poi_fused__native_batch_norm_legit_no_training_14:
.text.triton_poi_fused__native_batch_norm_legit_no_training_14:
[----:B------:R-:W0:Y:S01]  /*0000*/  LDC R1, c[0x0][0x28] ;  /* 0x00000a00ff017b82 */ /* 0x000e220000000800 */
[----:B------:R-:W1:Y:S07]  /*0010*/  S2R R0, SR_TID.X ;  /* 0x0000000000007919 */ /* 0x000e6e0000002100 */
[----:B------:R-:W2:Y:S01]  /*0020*/  LDC.64 R8, c[0x0][0x220] ;  /* 0x00008800ff087b82 */ /* 0x000ea20000000a00 */
[----:B------:R-:W-:Y:S01]  /*0030*/  HFMA2.MMA R14, -RZ, RZ, 0, 0 ;  /* 0x00000000ff0e7435 */ /* 0x000fe200000001ff */
[----:B------:R-:W-:Y:S01]  /*0040*/  ULDC.64 UR4, c[0x0][0x208] ;  /* 0x0000820000047ab9 */ /* 0x000fe20000000a00 */
[----:B------:R-:W3:Y:S05]  /*0050*/  S2R R3, SR_CTAID.X ;  /* 0x0000000000037919 */ /* 0x000eea0000002500 */
[----:B------:R-:W4:Y:S08]  /*0060*/  LDC.64 R4, c[0x0][0x210] ;  /* 0x00008400ff047b82 */ /* 0x000f300000000a00 */
[----:B------:R-:W5:Y:S08]  /*0070*/  LDC.64 R6, c[0x0][0x218] ;  /* 0x00008600ff067b82 */ /* 0x000f700000000a00 */
[----:B------:R-:W5:Y:S01]  /*0080*/  LDC.64 R10, c[0x0][0x228] ;  /* 0x00008a00ff0a7b82 */ /* 0x000f620000000a00 */
[----:B-1----:R-:W-:-:S07]  /*0090*/  LOP3.LUT R0, R0, 0x7f, RZ, 0xc0, !PT ;  /* 0x0000007f00007812 */ /* 0x002fce00078ec0ff */
[----:B------:R-:W1:Y:S01]  /*00a0*/  LDC.64 R12, c[0x0][0x230] ;  /* 0x00008c00ff0c7b82 */ /* 0x000e620000000a00 */
[----:B---3--:R-:W-:Y:S02]  /*00b0*/  SHF.R.S32.HI R2, RZ, 0x18, R3 ;  /* 0x00000018ff027819 */ /* 0x008fe40000011403 */
[----:B------:R-:W-:Y:S02]  /*00c0*/  LEA R0, R3, R0, 0x7 ;  /* 0x0000000003007211 */ /* 0x000fe400078e38ff */
[----:B------:R-:W-:Y:S02]  /*00d0*/  SGXT R3, R2, 0x1 ;  /* 0x000000010203781a */ /* 0x000fe40000000200 */
[----:B------:R-:W-:Y:S02]  /*00e0*/  ISETP.GE.AND P2, PT, R0, 0x800, PT ;  /* 0x000008000000780c */ /* 0x000fe40003f46270 */
[----:B------:R-:W-:-:S04]  /*00f0*/  LEA.HI R3, R3, R0, RZ, 0x4 ;  /* 0x0000000003037211 */ /* 0x000fc800078f20ff */
[----:B------:R-:W-:-:S04]  /*0100*/  SHF.R.S32.HI R3, RZ, 0x4, R3 ;  /* 0x00000004ff037819 */ /* 0x000fc80000011403 */
[----:B------:R-:W-:-:S04]  /*0110*/  LEA.HI R2, R3, R3, RZ, 0x5 ;  /* 0x0000000303027211 */ /* 0x000fc800078f28ff */
[----:B------:R-:W-:-:S04]  /*0120*/  LOP3.LUT R2, R2, 0xffffffe0, RZ, 0xc0, !PT ;  /* 0xffffffe002027812 */ /* 0x000fc800078ec0ff */
[----:B------:R-:W-:-:S05]  /*0130*/  IADD3 R15, R3, -R2, RZ ;  /* 0x80000002030f7210 */ /* 0x000fca0007ffe0ff */
[----:B--2---:R-:W-:-:S05]  /*0140*/  IMAD.WIDE R8, R15, 0x4, R8 ;  /* 0x000000040f087825 */ /* 0x004fca00078e0208 */
[----:B------:R2:W3:Y:S01]  /*0150*/  @!P2 LDG.E.EL R14, desc[UR4][R8.64] ;  /* 0x00000004080ea981 */ /* 0x0004e2000c2e1900 */
[----:B------:R-:W-:Y:S01]  /*0160*/  CS2R R2, SRZ ;  /* 0x0000000000027805 */ /* 0x000fe2000001ff00 */
[----:B----4-:R-:W-:-:S04]  /*0170*/  IMAD.WIDE R4, R0, 0x4, R4 ;  /* 0x0000000400047825 */ /* 0x010fc800078e0204 */
[C---:B-----5:R-:W-:Y:S01]  /*0180*/  IMAD.WIDE R6, R15.reuse, 0x4, R6 ;  /* 0x000000040f067825 */ /* 0x060fe200078e0206 */
[----:B------:R4:W5:Y:S03]  /*0190*/  @!P2 LDG.E R2, desc[UR4][R4.64] ;  /* 0x000000040402a981 */ /* 0x000966000c1e1900 */
[C---:B0-2---:R-:W-:Y:S01]  /*01a0*/  IMAD.WIDE R8, R15.reuse, 0x4, R10 ;  /* 0x000000040f087825 */ /* 0x045fe200078e020a */
[----:B------:R0:W5:Y:S03]  /*01b0*/  @!P2 LDG.E.EL R3, desc[UR4][R6.64] ;  /* 0x000000040603a981 */ /* 0x000166000c2e1900 */
[----:B-1----:R-:W-:Y:S01]  /*01c0*/  IMAD.WIDE R10, R15, 0x4, R12 ;  /* 0x000000040f0a7825 */ /* 0x002fe200078e020c */
[----:B------:R-:W-:Y:S01]  /*01d0*/  CS2R R12, SRZ ;  /* 0x00000000000c7805 */ /* 0x000fe2000001ff00 */
[----:B----4-:R-:W1:Y:S05]  /*01e0*/  LDC.64 R4, c[0x0][0x238] ;  /* 0x00008e00ff047b82 */ /* 0x010e6a0000000a00 */
[----:B------:R-:W2:Y:S04]  /*01f0*/  @!P2 LDG.E.EL R12, desc[UR4][R8.64] ;  /* 0x00000004080ca981 */ /* 0x000ea8000c2e1900 */
[----:B------:R-:W2:Y:S01]  /*0200*/  @!P2 LDG.E.EL R13, desc[UR4][R10.64] ;  /* 0x000000040a0da981 */ /* 0x000ea2000c2e1900 */
[----:B0-----:R-:W-:Y:S01]  /*0210*/  MOV R6, 0x3e800000 ;  /* 0x3e80000000067802 */ /* 0x001fe20000000f00 */
[----:B---3--:R-:W-:-:S04]  /*0220*/  FADD R14, R14, 9.9999997473787516356e-06 ;  /* 0x3727c5ac0e0e7421 */ /* 0x008fc80000000000 */
[----:B------:R-:W0:Y:S01]  /*0230*/  MUFU.SQRT R15, R14 ;  /* 0x0000000e000f7308 */ /* 0x000e220000002000 */
[----:B-----5:R-:W-:Y:S01]  /*0240*/  FADD R2, -R3, R2 ;  /* 0x0000000203027221 */ /* 0x020fe20000000100 */
[C---:B0-----:R-:W-:Y:S02]  /*0250*/  FSETP.GT.AND P0, PT, R15.reuse, 8.50705917302346158658e+37, PT ;  /* 0x7e8000000f00780b */ /* 0x041fe40003f04000 */
[----:B------:R-:W-:Y:S02]  /*0260*/  FSETP.GEU.AND P1, PT, R15, 1.175494350822287508e-38, PT ;  /* 0x008000000f00780b */ /* 0x000fe40003f2e000 */
[----:B------:R-:W-:-:S09]  /*0270*/  FSEL R6, R6, 1, P0 ;  /* 0x3f80000006067808 */ /* 0x000fd20000000000 */
[----:B------:R-:W-:Y:S02]  /*0280*/  @P0 FMUL R15, R15, 0.25 ;  /* 0x3e8000000f0f0820 */ /* 0x000fe40000400000 */
[----:B------:R-:W-:Y:S02]  /*0290*/  @!P1 FMUL R6, R6, 16777216 ;  /* 0x4b80000006069820 */ /* 0x000fe40000400000 */
[----:B------:R-:W-:-:S06]  /*02a0*/  @!P1 FMUL R15, R15, 16777216 ;  /* 0x4b8000000f0f9820 */ /* 0x000fcc0000400000 */
[----:B------:R-:W0:Y:S02]  /*02b0*/  MUFU.RCP R15, R15 ;  /* 0x0000000f000f7308 */ /* 0x000e240000001000 */
[----:B0-----:R-:W-:-:S04]  /*02c0*/  FMUL R3, R15, R6 ;  /* 0x000000060f037220 */ /* 0x001fc80000400000 */
[----:B------:R-:W-:Y:S01]  /*02d0*/  FMUL R6, R2, R3 ;  /* 0x0000000302067220 */ /* 0x000fe20000400000 */
[----:B-1----:R-:W-:-:S04]  /*02e0*/  IMAD.WIDE R2, R0, 0x4, R4 ;  /* 0x0000000400027825 */ /* 0x002fc800078e0204 */
[----:B--2---:R-:W-:Y:S01]  /*02f0*/  FFMA R13, R6, R12, R13 ;  /* 0x0000000c060d7223 */ /* 0x004fe2000000000d */
[----:B------:R-:W-:Y:S06]  /*0300*/  @P2 EXIT ;  /* 0x000000000000294d */ /* 0x000fec0003800000 */
[----:B------:R-:W-:Y:S01]  /*0310*/  STG.E desc[UR4][R2.64], R13 ;  /* 0x0000000d02007986 */ /* 0x000fe2000c101904 */
[----:B------:R-:W-:Y:S05]  /*0320*/  EXIT ;  /* 0x000000000000794d */ /* 0x000fea0003800000 */
.L_x_0:
[----:B------:R-:W-:-:S00]  /*0330*/  BRA `(.L_x_0) ;  /* 0xfffffffc00fc7947 */ /* 0x000fc0000383ffff */
[----:B------:R-:W-:-:S00]  /*0340*/  NOP ;  /* 0x0000000000007918 */ /* 0x000fc00000000000 */
        /* <DEDUP_REMOVED lines=11> */
.L_x_1:


//--------------------- .nv.global.init           --------------------------
	.section	.nv.global.init,"aw",@progbits
.nv.global.init:
	.type		_$_str,@object
	.size		_$_str,(_$_str_$_2 - _$_str)
_$_str:
        /*0000*/ 	.byte	0x5f, 0x5f, 0x43, 0x55, 0x44, 0x41, 0x5f, 0x46, 0x54, 0x5a, 0x00
	.type		_$_str_$_2,@object
	.size		_$_str_$_2,(.L_1 - _$_str_$_2)
_$_str_$_2:
        /*000b*/ 	.byte	0x5f, 0x5f, 0x43, 0x55, 0x44, 0x41, 0x5f, 0x50, 0x52, 0x45, 0x43, 0x5f, 0x53, 0x51, 0x52, 0x54
        /*001b*/ 	.byte	0x00
.L_1:


//--------------------- .nv.constant0.triton_poi_fused__native_batch_norm_legit_no_training_14 --------------------------
	.section	.nv.constant0.triton_poi_fused__native_batch_norm_legit_no_training_14,"a",@progbits
	.sectionflags	@""
	.align	4
.nv.constant0.triton_poi_fused__native_batch_norm_legit_no_training_14:
	.zero		580
